//
// Generated by NVIDIA NVVM Compiler
//
// Compiler Build ID: CL-36424714
// Cuda compilation tools, release 13.0, V13.0.88
// Based on NVVM 20.0.0
//

.version 9.0
.target sm_100
.address_size 64

	// .globl	_Z22additionMatricesKernelPiS_S_i

.visible .entry _Z22additionMatricesKernelPiS_S_i(
	.param .u64 .ptr .align 1 _Z22additionMatricesKernelPiS_S_i_param_0,
	.param .u64 .ptr .align 1 _Z22additionMatricesKernelPiS_S_i_param_1,
	.param .u64 .ptr .align 1 _Z22additionMatricesKernelPiS_S_i_param_2,
	.param .u32 _Z22additionMatricesKernelPiS_S_i_param_3
)
{
	.reg .pred 	%p<15>;
	.reg .b32 	%r<75>;
	.reg .b64 	%rd<26>;

	ld.param.u64 	%rd7, [_Z22additionMatricesKernelPiS_S_i_param_0];
	ld.param.u64 	%rd8, [_Z22additionMatricesKernelPiS_S_i_param_1];
	ld.param.u64 	%rd9, [_Z22additionMatricesKernelPiS_S_i_param_2];
	ld.param.u32 	%r16, [_Z22additionMatricesKernelPiS_S_i_param_3];
	cvta.to.global.u64 	%rd1, %rd9;
	cvta.to.global.u64 	%rd2, %rd8;
	cvta.to.global.u64 	%rd3, %rd7;
	mov.u32 	%r17, %tid.x;
	mov.u32 	%r18, %ctaid.x;
	mov.u32 	%r19, %ntid.x;
	mad.lo.s32 	%r1, %r18, %r19, %r17;
	setp.lt.s32 	%p1, %r16, 1;
	@%p1 bra 	$L__BB0_18;
	mul.lo.s32 	%r2, %r16, %r1;
	and.b32  	%r3, %r16, 7;
	setp.lt.u32 	%p2, %r16, 8;
	mov.b32 	%r73, 0;
	@%p2 bra 	$L__BB0_6;
	and.b32  	%r73, %r16, 2147483640;
	neg.s32 	%r71, %r73;
	add.s64 	%rd4, %rd3, 16;
	add.s64 	%rd5, %rd2, 16;
	add.s64 	%rd6, %rd1, 16;
	mov.u32 	%r70, %r2;
$L__BB0_3:
	.pragma "nounroll";
	setp.ge.s32 	%p3, %r1, %r16;
	@%p3 bra 	$L__BB0_5;
	mul.wide.s32 	%rd10, %r70, 4;
	add.s64 	%rd11, %rd4, %rd10;
	add.s64 	%rd12, %rd5, %rd10;
	add.s64 	%rd13, %rd6, %rd10;
	ld.global.u32 	%r21, [%rd11+-16];
	ld.global.u32 	%r22, [%rd12+-16];
	add.s32 	%r23, %r22, %r21;
	st.global.u32 	[%rd13+-16], %r23;
	ld.global.u32 	%r24, [%rd11+-12];
	ld.global.u32 	%r25, [%rd12+-12];
	add.s32 	%r26, %r25, %r24;
	st.global.u32 	[%rd13+-12], %r26;
	ld.global.u32 	%r27, [%rd11+-8];
	ld.global.u32 	%r28, [%rd12+-8];
	add.s32 	%r29, %r28, %r27;
	st.global.u32 	[%rd13+-8], %r29;
	ld.global.u32 	%r30, [%rd11+-4];
	ld.global.u32 	%r31, [%rd12+-4];
	add.s32 	%r32, %r31, %r30;
	st.global.u32 	[%rd13+-4], %r32;
	ld.global.u32 	%r33, [%rd11];
	ld.global.u32 	%r34, [%rd12];
	add.s32 	%r35, %r34, %r33;
	st.global.u32 	[%rd13], %r35;
	ld.global.u32 	%r36, [%rd11+4];
	ld.global.u32 	%r37, [%rd12+4];
	add.s32 	%r38, %r37, %r36;
	st.global.u32 	[%rd13+4], %r38;
	ld.global.u32 	%r39, [%rd11+8];
	ld.global.u32 	%r40, [%rd12+8];
	add.s32 	%r41, %r40, %r39;
	st.global.u32 	[%rd13+8], %r41;
	ld.global.u32 	%r42, [%rd11+12];
	ld.global.u32 	%r43, [%rd12+12];
	add.s32 	%r44, %r43, %r42;
	st.global.u32 	[%rd13+12], %r44;
$L__BB0_5:
	add.s32 	%r71, %r71, 8;
	add.s32 	%r70, %r70, 8;
	setp.ne.s32 	%p4, %r71, 0;
	@%p4 bra 	$L__BB0_3;
$L__BB0_6:
	setp.eq.s32 	%p5, %r3, 0;
	@%p5 bra 	$L__BB0_18;
	and.b32  	%r11, %r16, 3;
	setp.lt.u32 	%p6, %r3, 4;
	@%p6 bra 	$L__BB0_11;
	setp.ge.s32 	%p7, %r1, %r16;
	@%p7 bra 	$L__BB0_10;
	add.s32 	%r45, %r73, %r2;
	mul.wide.s32 	%rd14, %r45, 4;
	add.s64 	%rd15, %rd3, %rd14;
	ld.global.u32 	%r46, [%rd15];
	add.s64 	%rd16, %rd2, %rd14;
	ld.global.u32 	%r47, [%rd16];
	add.s32 	%r48, %r47, %r46;
	add.s64 	%rd17, %rd1, %rd14;
	st.global.u32 	[%rd17], %r48;
	ld.global.u32 	%r49, [%rd15+4];
	ld.global.u32 	%r50, [%rd16+4];
	add.s32 	%r51, %r50, %r49;
	st.global.u32 	[%rd17+4], %r51;
	ld.global.u32 	%r52, [%rd15+8];
	ld.global.u32 	%r53, [%rd16+8];
	add.s32 	%r54, %r53, %r52;
	st.global.u32 	[%rd17+8], %r54;
	ld.global.u32 	%r55, [%rd15+12];
	ld.global.u32 	%r56, [%rd16+12];
	add.s32 	%r57, %r56, %r55;
	st.global.u32 	[%rd17+12], %r57;
$L__BB0_10:
	add.s32 	%r73, %r73, 4;
$L__BB0_11:
	setp.eq.s32 	%p8, %r11, 0;
	@%p8 bra 	$L__BB0_18;
	setp.eq.s32 	%p9, %r11, 1;
	@%p9 bra 	$L__BB0_16;
	setp.ge.s32 	%p10, %r1, %r16;
	@%p10 bra 	$L__BB0_15;
	add.s32 	%r58, %r73, %r2;
	mul.wide.s32 	%rd18, %r58, 4;
	add.s64 	%rd19, %rd3, %rd18;
	ld.global.u32 	%r59, [%rd19];
	add.s64 	%rd20, %rd2, %rd18;
	ld.global.u32 	%r60, [%rd20];
	add.s32 	%r61, %r60, %r59;
	add.s64 	%rd21, %rd1, %rd18;
	st.global.u32 	[%rd21], %r61;
	ld.global.u32 	%r62, [%rd19+4];
	ld.global.u32 	%r63, [%rd20+4];
	add.s32 	%r64, %r63, %r62;
	st.global.u32 	[%rd21+4], %r64;
$L__BB0_15:
	add.s32 	%r73, %r73, 2;
$L__BB0_16:
	setp.ge.s32 	%p11, %r1, %r16;
	and.b32  	%r65, %r16, 1;
	setp.eq.b32 	%p12, %r65, 1;
	not.pred 	%p13, %p12;
	or.pred  	%p14, %p13, %p11;
	@%p14 bra 	$L__BB0_18;
	add.s32 	%r66, %r73, %r2;
	mul.wide.s32 	%rd22, %r66, 4;
	add.s64 	%rd23, %rd3, %rd22;
	ld.global.u32 	%r67, [%rd23];
	add.s64 	%rd24, %rd2, %rd22;
	ld.global.u32 	%r68, [%rd24];
	add.s32 	%r69, %r68, %r67;
	add.s64 	%rd25, %rd1, %rd22;
	st.global.u32 	[%rd25], %r69;
$L__BB0_18:
	ret;

}


// ===== COMPILED SASS (sm_100) =====

	.target	sm_100

	.elftype	@"ET_EXEC"


//--------------------- .note.nv.tkinfo           --------------------------
	.section	.note.nv.tkinfo,"",@"SHT_NOTE"
	.sectionflags	@"SHF_NOTE_NV_TKINFO"
	.tkinfo
        /*0018*/ 	.word	0x00000002
        /*0030*/ 	.string	""
        /*0030*/ 	.string	"ptxas"
        /*0030*/ 	.string	"Cuda compilation tools, release 13.0, V13.0.88"
        /*0030*/ 	.string	"Build cuda_13.0.r13.0/compiler.36424714_0"
        /*0030*/ 	.string	"-arch sm_100 -m 64 "



//--------------------- .note.nv.cuinfo           --------------------------
	.section	.note.nv.cuinfo,"",@"SHT_NOTE"
	.sectionflags	@"SHF_NOTE_NV_CUINFO"
        /*0018*/ 	.short	0x0002
        /*001a*/ 	.short	0x0064
        /*001c*/ 	.short	0x0082
	.zero		2


//--------------------- .nv.info                  --------------------------
	.section	.nv.info,"",@"SHT_CUDA_INFO"
	.align	4


	//----- nvinfo : EIATTR_REGCOUNT
	.align		4
        /*0000*/ 	.byte	0x04, 0x2f
        /*0002*/ 	.short	(.L_1 - .L_0)
	.align		4
.L_0:
        /*0004*/ 	.word	index@(_Z22additionMatricesKernelPiS_S_i)
        /*0008*/ 	.word	0x00000016


	//----- nvinfo : EIATTR_FRAME_SIZE
	.align		4
.L_1:
        /*000c*/ 	.byte	0x04, 0x11
        /*000e*/ 	.short	(.L_3 - .L_2)
	.align		4
.L_2:
        /*0010*/ 	.word	index@(_Z22additionMatricesKernelPiS_S_i)
        /*0014*/ 	.word	0x00000000


	//----- nvinfo : EIATTR_MIN_STACK_SIZE
	.align		4
.L_3:
        /*0018*/ 	.byte	0x04, 0x12
        /*001a*/ 	.short	(.L_5 - .L_4)
	.align		4
.L_4:
        /*001c*/ 	.word	index@(_Z22additionMatricesKernelPiS_S_i)
        /*0020*/ 	.word	0x00000000
.L_5:


//--------------------- .nv.compat                --------------------------
	.section	.nv.compat,"",@"SHT_CUDA_COMPAT_INFO"
	.align	4
        /*0000*/ 	.byte	0x02, 0x09, 0x00, 0x00, 0x02, 0x02, 0x01, 0x00, 0x02, 0x05, 0x05, 0x00, 0x03, 0x07, 0x01, 0x01
        /*0010*/ 	.byte	0x02, 0x03, 0x00, 0x00, 0x02, 0x06, 0x01, 0x00, 0x04, 0x0b, 0x08, 0x00, 0x09, 0x00, 0x00, 0x00
        /*0020*/ 	.byte	0x00, 0x00, 0x00, 0x00


//--------------------- .nv.info._Z22additionMatricesKernelPiS_S_i --------------------------
	.section	.nv.info._Z22additionMatricesKernelPiS_S_i,"",@"SHT_CUDA_INFO"
	.sectionflags	@""
	.align	4


	//----- nvinfo : EIATTR_CUDA_API_VERSION
	.align		4
        /*0000*/ 	.byte	0x04, 0x37
        /*0002*/ 	.short	(.L_7 - .L_6)
.L_6:
        /*0004*/ 	.word	0x00000082


	//----- nvinfo : EIATTR_KPARAM_INFO
	.align		4
.L_7:
        /*0008*/ 	.byte	0x04, 0x17
        /*000a*/ 	.short	(.L_9 - .L_8)
.L_8:
        /*000c*/ 	.word	0x00000000
        /*0010*/ 	.short	0x0003
        /*0012*/ 	.short	0x0018
        /*0014*/ 	.byte	0x00, 0xf0, 0x11, 0x00


	//----- nvinfo : EIATTR_KPARAM_INFO
	.align		4
.L_9:
        /*0018*/ 	.byte	0x04, 0x17
        /*001a*/ 	.short	(.L_11 - .L_10)
.L_10:
        /*001c*/ 	.word	0x00000000
        /*0020*/ 	.short	0x0002
        /*0022*/ 	.short	0x0010
        /*0024*/ 	.byte	0x00, 0xf5, 0x21, 0x00


	//----- nvinfo : EIATTR_KPARAM_INFO
	.align		4
.L_11:
        /*0028*/ 	.byte	0x04, 0x17
        /*002a*/ 	.short	(.L_13 - .L_12)
.L_12:
        /*002c*/ 	.word	0x00000000
        /*0030*/ 	.short	0x0001
        /*0032*/ 	.short	0x0008
        /*0034*/ 	.byte	0x00, 0xf5, 0x21, 0x00


	//----- nvinfo : EIATTR_KPARAM_INFO
	.align		4
.L_13:
        /*0038*/ 	.byte	0x04, 0x17
        /*003a*/ 	.short	(.L_15 - .L_14)
.L_14:
        /*003c*/ 	.word	0x00000000
        /*0040*/ 	.short	0x0000
        /*0042*/ 	.short	0x0000
        /*0044*/ 	.byte	0x00, 0xf5, 0x21, 0x00


	//----- nvinfo : EIATTR_SPARSE_MMA_MASK
	.align		4
.L_15:
        /*0048*/ 	.byte	0x03, 0x50
        /*004a*/ 	.short	0x0000


	//----- nvinfo : EIATTR_MAXREG_COUNT
	.align		4
        /*004c*/ 	.byte	0x03, 0x1b
        /*004e*/ 	.short	0x00ff


	//----- nvinfo : EIATTR_MERCURY_ISA_VERSION
	.align		4
        /*0050*/ 	.byte	0x03, 0x5f
        /*0052*/ 	.short	0x0101


	//----- nvinfo : EIATTR_VRC_CTA_INIT_COUNT
	.align		4
        /*0054*/ 	.byte	0x02, 0x4a
	.zero		1
	.zero		1


	//----- nvinfo : EIATTR_EXIT_INSTR_OFFSETS
	.align		4
        /*0058*/ 	.byte	0x04, 0x1c
        /*005a*/ 	.short	(.L_17 - .L_16)


	//   ....[0]....
.L_16:
        /*005c*/ 	.word	0x00000060


	//   ....[1]....
        /*0060*/ 	.word	0x000004b0


	//   ....[2]....
        /*0064*/ 	.word	0x000006d0


	//   ....[3]....
        /*0068*/ 	.word	0x00000870


	//   ....[4]....
        /*006c*/ 	.word	0x00000930


	//----- nvinfo : EIATTR_CRS_STACK_SIZE
	.align		4
.L_17:
        /*0070*/ 	.byte	0x04, 0x1e
        /*0072*/ 	.short	(.L_19 - .L_18)
.L_18:
        /*0074*/ 	.word	0x00000000


	//----- nvinfo : EIATTR_CBANK_PARAM_SIZE
	.align		4
.L_19:
        /*0078*/ 	.byte	0x03, 0x19
        /*007a*/ 	.short	0x001c


	//----- nvinfo : EIATTR_PARAM_CBANK
	.align		4
        /*007c*/ 	.byte	0x04, 0x0a
        /*007e*/ 	.short	(.L_21 - .L_20)
	.align		4
.L_20:
        /*0080*/ 	.word	index@(.nv.constant0._Z22additionMatricesKernelPiS_S_i)
        /*0084*/ 	.short	0x0380
        /*0086*/ 	.short	0x001c


	//----- nvinfo : EIATTR_SW_WAR
	.align		4
.L_21:
        /*0088*/ 	.byte	0x04, 0x36
        /*008a*/ 	.short	(.L_23 - .L_22)
.L_22:
        /*008c*/ 	.word	0x00000008
.L_23:


//--------------------- .nv.callgraph             --------------------------
	.section	.nv.callgraph,"",@"SHT_CUDA_CALLGRAPH"
	.align	4
	.sectionentsize	8
	.align		4
        /*0000*/ 	.word	0x00000000
	.align		4
        /*0004*/ 	.word	0xffffffff
	.align		4
        /*0008*/ 	.word	0x00000000
	.align		4
        /*000c*/ 	.word	0xfffffffe
	.align		4
        /*0010*/ 	.word	0x00000000
	.align		4
        /*0014*/ 	.word	0xfffffffd
	.align		4
        /*0018*/ 	.word	0x00000000
	.align		4
        /*001c*/ 	.word	0xfffffffc


//--------------------- .text._Z22additionMatricesKernelPiS_S_i --------------------------
	.section	.text._Z22additionMatricesKernelPiS_S_i,"ax",@progbits
	.align	128
        .global         _Z22additionMatricesKernelPiS_S_i
        .type           _Z22additionMatricesKernelPiS_S_i,@function
        .size           _Z22additionMatricesKernelPiS_S_i,(.L_x_11 - _Z22additionMatricesKernelPiS_S_i)
        .other          _Z22additionMatricesKernelPiS_S_i,@"STO_CUDA_ENTRY STV_DEFAULT"
_Z22additionMatricesKernelPiS_S_i:
.text._Z22additionMatricesKernelPiS_S_i:
[----:B------:R-:W-:Y:S08]  /*0000*/  LDC R1, c[0x0][0x37c] ;  /* 0x0000df00ff017b82 */ /* 0x000ff00000000800 */
[----:B------:R-:W0:Y:S01]  /*0010*/  LDC R5, c[0x0][0x398] ;  /* 0x0000e600ff057b82 */ /* 0x000e220000000800 */
[----:B------:R-:W1:Y:S07]  /*0020*/  S2R R0, SR_TID.X ;  /* 0x0000000000007919 */ /* 0x000e6e0000002100 */
[----:B------:R-:W2:Y:S08]  /*0030*/  LDC R3, c[0x0][0x360] ;  /* 0x0000d800ff037b82 */ /* 0x000eb00000000800 */
[----:B------:R-:W3:Y:S01]  /*0040*/  S2UR UR4, SR_CTAID.X ;  /* 0x00000000000479c3 */ /* 0x000ee20000002500 */
[----:B0-----:R-:W-:-:S13]  /*0050*/  ISETP.GE.AND P0, PT, R5, 0x1, PT ;  /* 0x000000010500780c */ /* 0x001fda0003f06270 */
[----:B-123--:R-:W-:Y:S05]  /*0060*/  @!P0 EXIT ;  /* 0x000000000000894d */ /* 0x00efea0003800000 */
[----:B------:R-:W-:Y:S01]  /*0070*/  ISETP.GE.U32.AND P0, PT, R5, 0x8, PT ;  /* 0x000000080500780c */ /* 0x000fe20003f06070 */
[----:B------:R-:W-:Y:S01]  /*0080*/  IMAD R0, R3, UR4, R0 ;  /* 0x0000000403007c24 */ /* 0x000fe2000f8e0200 */
[----:B------:R-:W0:Y:S01]  /*0090*/  LDCU.64 UR12, c[0x0][0x358] ;  /* 0x00006b00ff0c77ac */ /* 0x000e220008000a00 */
[----:B------:R-:W-:Y:S01]  /*00a0*/  LOP3.LUT R14, R5, 0x7, RZ, 0xc0, !PT ;  /* 0x00000007050e7812 */ /* 0x000fe200078ec0ff */
[----:B------:R-:W-:Y:S02]  /*00b0*/  IMAD.MOV.U32 R3, RZ, RZ, RZ ;  /* 0x000000ffff037224 */ /* 0x000fe400078e00ff */
[----:B------:R-:W-:-:S07]  /*00c0*/  IMAD R2, R0, R5, RZ ;  /* 0x0000000500027224 */ /* 0x000fce00078e02ff */
[----:B------:R-:W-:Y:S05]  /*00d0*/  @!P0 BRA `(.L_x_0) ;  /* 0x0000000000f08947 */ /* 0x000fea0003800000 */
[----:B------:R-:W1:Y:S01]  /*00e0*/  LDCU.128 UR4, c[0x0][0x380] ;  /* 0x00007000ff0477ac */ /* 0x000e620008000c00 */
[----:B------:R-:W-:Y:S02]  /*00f0*/  LOP3.LUT R3, R5, 0x7ffffff8, RZ, 0xc0, !PT ;  /* 0x7ffffff805037812 */ /* 0x000fe400078ec0ff */
[----:B------:R-:W-:Y:S01]  /*0100*/  ISETP.GE.AND P0, PT, R0, R5, PT ;  /* 0x000000050000720c */ /* 0x000fe20003f06270 */
[----:B------:R-:W2:Y:S01]  /*0110*/  LDCU.64 UR10, c[0x0][0x390] ;  /* 0x00007200ff0a77ac */ /* 0x000ea20008000a00 */
[----:B------:R-:W-:Y:S01]  /*0120*/  MOV R10, R2 ;  /* 0x00000002000a7202 */ /* 0x000fe20000000f00 */
[----:B------:R-:W-:Y:S01]  /*0130*/  IMAD.MOV R16, RZ, RZ, -R3 ;  /* 0x000000ffff107224 */ /* 0x000fe200078e0a03 */
[----:B-1----:R-:W-:Y:S02]  /*0140*/  UIADD3 UR8, UP0, UPT, UR4, 0x10, URZ ;  /* 0x0000001004087890 */ /* 0x002fe4000ff1e0ff */
[----:B------:R-:W-:Y:S02]  /*0150*/  UIADD3 UR6, UP1, UPT, UR6, 0x10, URZ ;  /* 0x0000001006067890 */ /* 0x000fe4000ff3e0ff */
[----:B--2---:R-:W-:-:S02]  /*0160*/  UIADD3 UR4, UP2, UPT, UR10, 0x10, URZ ;  /* 0x000000100a047890 */ /* 0x004fc4000ff5e0ff */
[----:B------:R-:W-:Y:S02]  /*0170*/  UIADD3.X UR9, UPT, UPT, URZ, UR5, URZ, UP0, !UPT ;  /* 0x00000005ff097290 */ /* 0x000fe400087fe4ff */
[----:B------:R-:W-:Y:S02]  /*0180*/  UIADD3.X UR7, UPT, UPT, URZ, UR7, URZ, UP1, !UPT ;  /* 0x00000007ff077290 */ /* 0x000fe40008ffe4ff */
[----:B------:R-:W-:-:S12]  /*0190*/  UIADD3.X UR5, UPT, UPT, URZ, UR11, URZ, UP2, !UPT ;  /* 0x0000000bff057290 */ /* 0x000fd800097fe4ff */
.L_x_3:
[----:B------:R-:W-:Y:S01]  /*01a0*/  IADD3 R16, PT, PT, R16, 0x8, RZ ;  /* 0x0000000810107810 */ /* 0x000fe20007ffe0ff */
[----:B------:R-:W-:Y:S03]  /*01b0*/  BSSY.RECONVERGENT B0, `(.L_x_1) ;  /* 0x000002c000007945 */ /* 0x000fe60003800200 */
[----:B------:R-:W-:Y:S01]  /*01c0*/  ISETP.NE.AND P1, PT, R16, RZ, PT ;  /* 0x000000ff1000720c */ /* 0x000fe20003f25270 */
[----:B----4-:R-:W-:-:S12]  /*01d0*/  @P0 BRA `(.L_x_2) ;  /* 0x0000000000a40947 */ /* 0x010fd80003800000 */
[----:B------:R-:W-:Y:S01]  /*01e0*/  MOV R5, UR9 ;  /* 0x0000000900057c02 */ /* 0x000fe20008000f00 */
[----:B------:R-:W-:Y:S01]  /*01f0*/  IMAD.U32 R4, RZ, RZ, UR8 ;  /* 0x00000008ff047e24 */ /* 0x000fe2000f8e00ff */
[----:B------:R-:W-:Y:S01]  /*0200*/  MOV R7, UR7 ;  /* 0x0000000700077c02 */ /* 0x000fe20008000f00 */
[----:B------:R-:W-:Y:S02]  /*0210*/  IMAD.U32 R6, RZ, RZ, UR6 ;  /* 0x00000006ff067e24 */ /* 0x000fe4000f8e00ff */
[----:B------:R-:W-:-:S04]  /*0220*/  IMAD.WIDE R4, R10, 0x4, R4 ;  /* 0x000000040a047825 */ /* 0x000fc800078e0204 */
[----:B------:R-:W-:Y:S01]  /*0230*/  IMAD.WIDE R6, R10, 0x4, R6 ;  /* 0x000000040a067825 */ /* 0x000fe200078e0206 */
[----:B0-----:R-:W2:Y:S04]  /*0240*/  LDG.E R11, desc[UR12][R4.64+-0x10] ;  /* 0xfffff00c040b7981 */ /* 0x001ea8000c1e1900 */
[----:B------:R-:W2:Y:S01]  /*0250*/  LDG.E R12, desc[UR12][R6.64+-0x10] ;  /* 0xfffff00c060c7981 */ /* 0x000ea2000c1e1900 */
[----:B------:R-:W-:Y:S01]  /*0260*/  MOV R9, UR5 ;  /* 0x0000000500097c02 */ /* 0x000fe20008000f00 */
[----:B------:R-:W-:-:S04]  /*0270*/  IMAD.U32 R8, RZ, RZ, UR4 ;  /* 0x00000004ff087e24 */ /* 0x000fc8000f8e00ff */
[----:B------:R-:W-:-:S04]  /*0280*/  IMAD.WIDE R8, R10, 0x4, R8 ;  /* 0x000000040a087825 */ /* 0x000fc800078e0208 */
[----:B--2---:R-:W-:-:S05]  /*0290*/  IMAD.IADD R11, R11, 0x1, R12 ;  /* 0x000000010b0b7824 */ /* 0x004fca00078e020c */
[----:B------:R0:W-:Y:S04]  /*02a0*/  STG.E desc[UR12][R8.64+-0x10], R11 ;  /* 0xfffff00b08007986 */ /* 0x0001e8000c10190c */
[----:B------:R-:W2:Y:S04]  /*02b0*/  LDG.E R12, desc[UR12][R4.64+-0xc] ;  /* 0xfffff40c040c7981 */ /* 0x000ea8000c1e1900 */
[----:B------:R-:W2:Y:S02]  /*02c0*/  LDG.E R13, desc[UR12][R6.64+-0xc] ;  /* 0xfffff40c060d7981 */ /* 0x000ea4000c1e1900 */
[----:B--2---:R-:W-:-:S05]  /*02d0*/  IADD3 R13, PT, PT, R12, R13, RZ ;  /* 0x0000000d0c0d7210 */ /* 0x004fca0007ffe0ff */
[----:B------:R1:W-:Y:S04]  /*02e0*/  STG.E desc[UR12][R8.64+-0xc], R13 ;  /* 0xfffff40d08007986 */ /* 0x0003e8000c10190c */
[----:B------:R-:W2:Y:S04]  /*02f0*/  LDG.E R12, desc[UR12][R4.64+-0x8] ;  /* 0xfffff80c040c7981 */ /* 0x000ea8000c1e1900 */
[----:B------:R-:W2:Y:S02]  /*0300*/  LDG.E R15, desc[UR12][R6.64+-0x8] ;  /* 0xfffff80c060f7981 */ /* 0x000ea4000c1e1900 */
[----:B--2---:R-:W-:-:S05]  /*0310*/  IMAD.IADD R15, R12, 0x1, R15 ;  /* 0x000000010c0f7824 */ /* 0x004fca00078e020f */
[----:B------:R2:W-:Y:S04]  /*0320*/  STG.E desc[UR12][R8.64+-0x8], R15 ;  /* 0xfffff80f08007986 */ /* 0x0005e8000c10190c */
[----:B------:R-:W3:Y:S04]  /*0330*/  LDG.E R12, desc[UR12][R4.64+-0x4] ;  /* 0xfffffc0c040c7981 */ /* 0x000ee8000c1e1900 */
[----:B------:R-:W3:Y:S02]  /*0340*/  LDG.E R17, desc[UR12][R6.64+-0x4] ;  /* 0xfffffc0c06117981 */ /* 0x000ee4000c1e1900 */
[----:B---3--:R-:W-:-:S05]  /*0350*/  IADD3 R17, PT, PT, R12, R17, RZ ;  /* 0x000000110c117210 */ /* 0x008fca0007ffe0ff */
[----:B------:R3:W-:Y:S04]  /*0360*/  STG.E desc[UR12][R8.64+-0x4], R17 ;  /* 0xfffffc1108007986 */ /* 0x0007e8000c10190c */
[----:B0-----:R-:W4:Y:S04]  /*0370*/  LDG.E R11, desc[UR12][R4.64] ;  /* 0x0000000c040b7981 */ /* 0x001f28000c1e1900 */
[----:B------:R-:W4:Y:S02]  /*0380*/  LDG.E R12, desc[UR12][R6.64] ;  /* 0x0000000c060c7981 */ /* 0x000f24000c1e1900 */
[----:B----4-:R-:W-:-:S05]  /*0390*/  IMAD.IADD R11, R11, 0x1, R12 ;  /* 0x000000010b0b7824 */ /* 0x010fca00078e020c */
[----:B------:R4:W-:Y:S04]  /*03a0*/  STG.E desc[UR12][R8.64], R11 ;  /* 0x0000000b08007986 */ /* 0x0009e8000c10190c */
[----:B------:R-:W5:Y:S04]  /*03b0*/  LDG.E R12, desc[UR12][R4.64+0x4] ;  /* 0x0000040c040c7981 */ /* 0x000f68000c1e1900 */
[----:B-1----:R-:W5:Y:S02]  /*03c0*/  LDG.E R13, desc[UR12][R6.64+0x4] ;  /* 0x0000040c060d7981 */ /* 0x002f64000c1e1900 */
[----:B-----5:R-:W-:-:S05]  /*03d0*/  IADD3 R13, PT, PT, R12, R13, RZ ;  /* 0x0000000d0c0d7210 */ /* 0x020fca0007ffe0ff */
[----:B------:R4:W-:Y:S04]  /*03e0*/  STG.E desc[UR12][R8.64+0x4], R13 ;  /* 0x0000040d08007986 */ /* 0x0009e8000c10190c */
[----:B------:R-:W5:Y:S04]  /*03f0*/  LDG.E R12, desc[UR12][R4.64+0x8] ;  /* 0x0000080c040c7981 */ /* 0x000f68000c1e1900 */
[----:B--2---:R-:W5:Y:S02]  /*0400*/  LDG.E R15, desc[UR12][R6.64+0x8] ;  /* 0x0000080c060f7981 */ /* 0x004f64000c1e1900 */
[----:B-----5:R-:W-:-:S05]  /*0410*/  IMAD.IADD R15, R12, 0x1, R15 ;  /* 0x000000010c0f7824 */ /* 0x020fca00078e020f */
[----:B------:R4:W-:Y:S04]  /*0420*/  STG.E desc[UR12][R8.64+0x8], R15 ;  /* 0x0000080f08007986 */ /* 0x0009e8000c10190c */
[----:B------:R-:W2:Y:S04]  /*0430*/  LDG.E R12, desc[UR12][R4.64+0xc] ;  /* 0x00000c0c040c7981 */ /* 0x000ea8000c1e1900 */
[----:B---3--:R-:W2:Y:S02]  /*0440*/  LDG.E R17, desc[UR12][R6.64+0xc] ;  /* 0x00000c0c06117981 */ /* 0x008ea4000c1e1900 */
[----:B--2---:R-:W-:-:S05]  /*0450*/  IADD3 R17, PT, PT, R12, R17, RZ ;  /* 0x000000110c117210 */ /* 0x004fca0007ffe0ff */
[----:B------:R4:W-:Y:S02]  /*0460*/  STG.E desc[UR12][R8.64+0xc], R17 ;  /* 0x00000c1108007986 */ /* 0x0009e4000c10190c */
.L_x_2:
[----:B0-----:R-:W-:Y:S05]  /*0470*/  BSYNC.RECONVERGENT B0 ;  /* 0x0000000000007941 */ /* 0x001fea0003800200 */
.L_x_1:
[----:B------:R-:W-:Y:S01]  /*0480*/  VIADD R10, R10, 0x8 ;  /* 0x000000080a0a7836 */ /* 0x000fe20000000000 */
[----:B------:R-:W-:Y:S06]  /*0490*/  @P1 BRA `(.L_x_3) ;  /* 0xfffffffc00401947 */ /* 0x000fec000383ffff */
.L_x_0:
[----:B------:R-:W-:-:S13]  /*04a0*/  ISETP.NE.AND P0, PT, R14, RZ, PT ;  /* 0x000000ff0e00720c */ /* 0x000fda0003f05270 */
[----:B0-----:R-:W-:Y:S05]  /*04b0*/  @!P0 EXIT ;  /* 0x000000000000894d */ /* 0x001fea0003800000 */
[----:B------:R-:W0:Y:S01]  /*04c0*/  LDC R5, c[0x0][0x398] ;  /* 0x0000e600ff057b82 */ /* 0x000e220000000800 */
[----:B------:R-:W-:Y:S02]  /*04d0*/  ISETP.GE.U32.AND P0, PT, R14, 0x4, PT ;  /* 0x000000040e00780c */ /* 0x000fe40003f06070 */
[----:B0-----:R-:W-:-:S11]  /*04e0*/  LOP3.LUT R12, R5, 0x3, RZ, 0xc0, !PT ;  /* 0x00000003050c7812 */ /* 0x001fd600078ec0ff */
[----:B------:R-:W-:Y:S05]  /*04f0*/  @!P0 BRA `(.L_x_4) ;  /* 0x0000000000708947 */ /* 0x000fea0003800000 */
[----:B------:R-:W-:Y:S01]  /*0500*/  ISETP.GE.AND P0, PT, R0, R5, PT ;  /* 0x000000050000720c */ /* 0x000fe20003f06270 */
[----:B------:R-:W-:-:S12]  /*0510*/  BSSY.RECONVERGENT B0, `(.L_x_5) ;  /* 0x0000019000007945 */ /* 0x000fd80003800200 */
[----:B------:R-:W-:Y:S05]  /*0520*/  @P0 BRA `(.L_x_6) ;  /* 0x00000000005c0947 */ /* 0x000fea0003800000 */
[----:B------:R-:W0:Y:S01]  /*0530*/  LDC.64 R6, c[0x0][0x380] ;  /* 0x0000e000ff067b82 */ /* 0x000e220000000a00 */
[----:B----4-:R-:W-:-:S07]  /*0540*/  IADD3 R13, PT, PT, R2, R3, RZ ;  /* 0x00000003020d7210 */ /* 0x010fce0007ffe0ff */
[----:B------:R-:W1:Y:S08]  /*0550*/  LDC.64 R8, c[0x0][0x388] ;  /* 0x0000e200ff087b82 */ /* 0x000e700000000a00 */
[----:B------:R-:W2:Y:S01]  /*0560*/  LDC.64 R10, c[0x0][0x390] ;  /* 0x0000e400ff0a7b82 */ /* 0x000ea20000000a00 */
[----:B0-----:R-:W-:-:S05]  /*0570*/  IMAD.WIDE R6, R13, 0x4, R6 ;  /* 0x000000040d067825 */ /* 0x001fca00078e0206 */
[----:B------:R-:W3:Y:S01]  /*0580*/  LDG.E R4, desc[UR12][R6.64] ;  /* 0x0000000c06047981 */ /* 0x000ee2000c1e1900 */
[----:B-1----:R-:W-:-:S05]  /*0590*/  IMAD.WIDE R8, R13, 0x4, R8 ;  /* 0x000000040d087825 */ /* 0x002fca00078e0208 */
[----:B------:R-:W3:Y:S01]  /*05a0*/  LDG.E R15, desc[UR12][R8.64] ;  /* 0x0000000c080f7981 */ /* 0x000ee2000c1e1900 */
[----:B--2---:R-:W-:-:S04]  /*05b0*/  IMAD.WIDE R10, R13, 0x4, R10 ;  /* 0x000000040d0a7825 */ /* 0x004fc800078e020a */
[----:B---3--:R-:W-:-:S05]  /*05c0*/  IMAD.IADD R15, R4, 0x1, R15 ;  /* 0x00000001040f7824 */ /* 0x008fca00078e020f */
        /* <DEDUP_REMOVED lines=9> */
[----:B------:R-:W2:Y:S04]  /*0660*/  LDG.E R4, desc[UR12][R6.64+0xc] ;  /* 0x00000c0c06047981 */ /* 0x000ea8000c1e1900 */
[----:B------:R-:W2:Y:S02]  /*0670*/  LDG.E R19, desc[UR12][R8.64+0xc] ;  /* 0x00000c0c08137981 */ /* 0x000ea4000c1e1900 */
[----:B--2---:R-:W-:-:S05]  /*0680*/  IADD3 R19, PT, PT, R4, R19, RZ ;  /* 0x0000001304137210 */ /* 0x004fca0007ffe0ff */
[----:B------:R0:W-:Y:S02]  /*0690*/  STG.E desc[UR12][R10.64+0xc], R19 ;  /* 0x00000c130a007986 */ /* 0x0001e4000c10190c */
.L_x_6:
[----:B------:R-:W-:Y:S05]  /*06a0*/  BSYNC.RECONVERGENT B0 ;  /* 0x0000000000007941 */ /* 0x000fea0003800200 */
.L_x_5:
[----:B------:R-:W-:-:S07]  /*06b0*/  VIADD R3, R3, 0x4 ;  /* 0x0000000403037836 */ /* 0x000fce0000000000 */
.L_x_4:
[----:B------:R-:W-:-:S13]  /*06c0*/  ISETP.NE.AND P0, PT, R12, RZ, PT ;  /* 0x000000ff0c00720c */ /* 0x000fda0003f05270 */
[----:B------:R-:W-:Y:S05]  /*06d0*/  @!P0 EXIT ;  /* 0x000000000000894d */ /* 0x000fea0003800000 */
[----:B------:R-:W-:-:S13]  /*06e0*/  ISETP.NE.AND P0, PT, R12, 0x1, PT ;  /* 0x000000010c00780c */ /* 0x000fda0003f05270 */
[----:B------:R-:W-:Y:S05]  /*06f0*/  @!P0 BRA `(.L_x_7) ;  /* 0x0000000000508947 */ /* 0x000fea0003800000 */
[----:B------:R-:W-:Y:S01]  /*0700*/  ISETP.GE.AND P0, PT, R0, R5, PT ;  /* 0x000000050000720c */ /* 0x000fe20003f06270 */
[----:B------:R-:W-:-:S12]  /*0710*/  BSSY.RECONVERGENT B0, `(.L_x_8) ;  /* 0x0000011000007945 */ /* 0x000fd80003800200 */
[----:B------:R-:W-:Y:S05]  /*0720*/  @P0 BRA `(.L_x_9) ;  /* 0x00000000003c0947 */ /* 0x000fea0003800000 */
[----:B------:R-:W1:Y:S01]  /*0730*/  LDC.64 R6, c[0x0][0x380] ;  /* 0x0000e000ff067b82 */ /* 0x000e620000000a00 */
[----:B0---4-:R-:W-:-:S07]  /*0740*/  IADD3 R15, PT, PT, R2, R3, RZ ;  /* 0x00000003020f7210 */ /* 0x011fce0007ffe0ff */
[----:B------:R-:W0:Y:S08]  /*0750*/  LDC.64 R8, c[0x0][0x388] ;  /* 0x0000e200ff087b82 */ /* 0x000e300000000a00 */
[----:B------:R-:W2:Y:S01]  /*0760*/  LDC.64 R10, c[0x0][0x390] ;  /* 0x0000e400ff0a7b82 */ /* 0x000ea20000000a00 */
[----:B-1----:R-:W-:-:S05]  /*0770*/  IMAD.WIDE R6, R15, 0x4, R6 ;  /* 0x000000040f067825 */ /* 0x002fca00078e0206 */
[----:B------:R-:W3:Y:S01]  /*0780*/  LDG.E R4, desc[UR12][R6.64] ;  /* 0x0000000c06047981 */ /* 0x000ee2000c1e1900 */
[----:B0-----:R-:W-:-:S05]  /*0790*/  IMAD.WIDE R8, R15, 0x4, R8 ;  /* 0x000000040f087825 */ /* 0x001fca00078e0208 */
[----:B------:R-:W3:Y:S01]  /*07a0*/  LDG.E R13, desc[UR12][R8.64] ;  /* 0x0000000c080d7981 */ /* 0x000ee2000c1e1900 */
[----:B--2---:R-:W-:-:S04]  /*07b0*/  IMAD.WIDE R10, R15, 0x4, R10 ;  /* 0x000000040f0a7825 */ /* 0x004fc800078e020a */
[----:B---3--:R-:W-:-:S05]  /*07c0*/  IMAD.IADD R13, R4, 0x1, R13 ;  /* 0x00000001040d7824 */ /* 0x008fca00078e020d */
[----:B------:R1:W-:Y:S04]  /*07d0*/  STG.E desc[UR12][R10.64], R13 ;  /* 0x0000000d0a007986 */ /* 0x0003e8000c10190c */
[----:B------:R-:W2:Y:S04]  /*07e0*/  LDG.E R4, desc[UR12][R6.64+0x4] ;  /* 0x0000040c06047981 */ /* 0x000ea8000c1e1900 */
[----:B------:R-:W2:Y:S02]  /*07f0*/  LDG.E R15, desc[UR12][R8.64+0x4] ;  /* 0x0000040c080f7981 */ /* 0x000ea4000c1e1900 */
[----:B--2---:R-:W-:-:S05]  /*0800*/  IADD3 R15, PT, PT, R4, R15, RZ ;  /* 0x0000000f040f7210 */ /* 0x004fca0007ffe0ff */
[----:B------:R1:W-:Y:S02]  /*0810*/  STG.E desc[UR12][R10.64+0x4], R15 ;  /* 0x0000040f0a007986 */ /* 0x0003e4000c10190c */
.L_x_9:
[----:B------:R-:W-:Y:S05]  /*0820*/  BSYNC.RECONVERGENT B0 ;  /* 0x0000000000007941 */ /* 0x000fea0003800200 */
.L_x_8:
[----:B------:R-:W-:-:S07]  /*0830*/  VIADD R3, R3, 0x2 ;  /* 0x0000000203037836 */ /* 0x000fce0000000000 */
.L_x_7:
[----:B------:R-:W-:Y:S02]  /*0840*/  ISETP.GE.AND P0, PT, R0, R5, PT ;  /* 0x000000050000720c */ /* 0x000fe40003f06270 */
[----:B------:R-:W-:-:S04]  /*0850*/  LOP3.LUT R5, R5, 0x1, RZ, 0xc0, !PT ;  /* 0x0000000105057812 */ /* 0x000fc800078ec0ff */
[----:B------:R-:W-:-:S13]  /*0860*/  ISETP.NE.U32.OR P0, PT, R5, 0x1, P0 ;  /* 0x000000010500780c */ /* 0x000fda0000705470 */
[----:B------:R-:W-:Y:S05]  /*0870*/  @P0 EXIT ;  /* 0x000000000000094d */ /* 0x000fea0003800000 */
[----:B------:R-:W2:Y:S01]  /*0880*/  LDC.64 R4, c[0x0][0x380] ;  /* 0x0000e000ff047b82 */ /* 0x000ea20000000a00 */
[----:B----4-:R-:W-:-:S07]  /*0890*/  IADD3 R9, PT, PT, R2, R3, RZ ;  /* 0x0000000302097210 */ /* 0x010fce0007ffe0ff */
[----:B------:R-:W3:Y:S01]  /*08a0*/  LDC.64 R6, c[0x0][0x388] ;  /* 0x0000e200ff067b82 */ /* 0x000ee20000000a00 */
[----:B--2---:R-:W-:-:S06]  /*08b0*/  IMAD.WIDE R2, R9, 0x4, R4 ;  /* 0x0000000409027825 */ /* 0x004fcc00078e0204 */
[----:B------:R-:W2:Y:S01]  /*08c0*/  LDG.E R2, desc[UR12][R2.64] ;  /* 0x0000000c02027981 */ /* 0x000ea2000c1e1900 */
[C---:B---3--:R-:W-:Y:S02]  /*08d0*/  IMAD.WIDE R4, R9.reuse, 0x4, R6 ;  /* 0x0000000409047825 */ /* 0x048fe400078e0206 */
[----:B------:R-:W3:Y:S04]  /*08e0*/  LDC.64 R6, c[0x0][0x390] ;  /* 0x0000e400ff067b82 */ /* 0x000ee80000000a00 */
[----:B------:R-:W2:Y:S01]  /*08f0*/  LDG.E R5, desc[UR12][R4.64] ;  /* 0x0000000c04057981 */ /* 0x000ea2000c1e1900 */
[----:B---3--:R-:W-:-:S04]  /*0900*/  IMAD.WIDE R6, R9, 0x4, R6 ;  /* 0x0000000409067825 */ /* 0x008fc800078e0206 */
[----:B--2---:R-:W-:-:S05]  /*0910*/  IMAD.IADD R9, R2, 0x1, R5 ;  /* 0x0000000102097824 */ /* 0x004fca00078e0205 */
[----:B------:R-:W-:Y:S01]  /*0920*/  STG.E desc[UR12][R6.64], R9 ;  /* 0x0000000906007986 */ /* 0x000fe2000c10190c */
[----:B------:R-:W-:Y:S05]  /*0930*/  EXIT ;  /* 0x000000000000794d */ /* 0x000fea0003800000 */
.L_x_10:
[----:B------:R-:W-:-:S00]  /*0940*/  BRA `(.L_x_10) ;  /* 0xfffffffc00fc7947 */ /* 0x000fc0000383ffff */
[----:B------:R-:W-:-:S00]  /*0950*/  NOP ;  /* 0x0000000000007918 */ /* 0x000fc00000000000 */
        /* <DEDUP_REMOVED lines=10> */
.L_x_11:


//--------------------- .nv.shared.reserved.0     --------------------------
	.section	.nv.shared.reserved.0,"aw",@nobits
	.weak		__nv_reservedSMEM_offset_0_alias
	.size		__nv_reservedSMEM_offset_0_alias, 0, 64
	.other		__nv_reservedSMEM_offset_0_alias,@"STO_CUDA_RESERVED_SHARED STV_DEFAULT"
__nv_reservedSMEM_offset_0_alias:
	.zero		0
	.zero		64


//--------------------- .nv.constant0._Z22additionMatricesKernelPiS_S_i --------------------------
	.section	.nv.constant0._Z22additionMatricesKernelPiS_S_i,"a",@progbits
	.sectionflags	@""
	.align	4
.nv.constant0._Z22additionMatricesKernelPiS_S_i:
	.zero		924


//--------------------- SYMBOLS --------------------------

	.type		.nv.reservedSmem.offset0,@object
	.size		.nv.reservedSmem.offset0,0x4
